//
// Generated by NVIDIA NVVM Compiler
//
// Compiler Build ID: CL-36424714
// Cuda compilation tools, release 13.0, V13.0.88
// Based on NVVM 20.0.0
//

.version 9.0
.target sm_100
.address_size 64

	// .globl	_Z5saxpyifPfS_

.visible .entry _Z5saxpyifPfS_(
	.param .u32 _Z5saxpyifPfS__param_0,
	.param .f32 _Z5saxpyifPfS__param_1,
	.param .u64 .ptr .align 1 _Z5saxpyifPfS__param_2,
	.param .u64 .ptr .align 1 _Z5saxpyifPfS__param_3
)
{
	.reg .b32 	%r<5>;
	.reg .b32 	%f<2>;
	.reg .b64 	%rd<5>;

	ld.param.u32 	%r1, [_Z5saxpyifPfS__param_0];
	ld.param.f32 	%f1, [_Z5saxpyifPfS__param_1];
	ld.param.u64 	%rd1, [_Z5saxpyifPfS__param_3];
	cvta.to.global.u64 	%rd2, %rd1;
	shl.b32 	%r2, %r1, 5;
	mov.u32 	%r3, %tid.x;
	add.s32 	%r4, %r2, %r3;
	mul.wide.u32 	%rd3, %r4, 4;
	add.s64 	%rd4, %rd2, %rd3;
	st.global.f32 	[%rd4], %f1;
	ret;

}


// ===== COMPILED SASS (sm_100) =====

	.target	sm_100

	.elftype	@"ET_EXEC"


//--------------------- .note.nv.tkinfo           --------------------------
	.section	.note.nv.tkinfo,"",@"SHT_NOTE"
	.sectionflags	@"SHF_NOTE_NV_TKINFO"
	.tkinfo
        /*0018*/ 	.word	0x00000002
        /*0030*/ 	.string	""
        /*0030*/ 	.string	"ptxas"
        /*0030*/ 	.string	"Cuda compilation tools, release 13.0, V13.0.88"
        /*0030*/ 	.string	"Build cuda_13.0.r13.0/compiler.36424714_0"
        /*0030*/ 	.string	"-arch sm_100 -m 64 "



//--------------------- .note.nv.cuinfo           --------------------------
	.section	.note.nv.cuinfo,"",@"SHT_NOTE"
	.sectionflags	@"SHF_NOTE_NV_CUINFO"
        /*0018*/ 	.short	0x0002
        /*001a*/ 	.short	0x0064
        /*001c*/ 	.short	0x0082
	.zero		2


//--------------------- .nv.info                  --------------------------
	.section	.nv.info,"",@"SHT_CUDA_INFO"
	.align	4


	//----- nvinfo : EIATTR_REGCOUNT
	.align		4
        /*0000*/ 	.byte	0x04, 0x2f
        /*0002*/ 	.short	(.L_1 - .L_0)
	.align		4
.L_0:
        /*0004*/ 	.word	index@(_Z5saxpyifPfS_)
        /*0008*/ 	.word	0x0000000a


	//----- nvinfo : EIATTR_FRAME_SIZE
	.align		4
.L_1:
        /*000c*/ 	.byte	0x04, 0x11
        /*000e*/ 	.short	(.L_3 - .L_2)
	.align		4
.L_2:
        /*0010*/ 	.word	index@(_Z5saxpyifPfS_)
        /*0014*/ 	.word	0x00000000


	//----- nvinfo : EIATTR_MIN_STACK_SIZE
	.align		4
.L_3:
        /*0018*/ 	.byte	0x04, 0x12
        /*001a*/ 	.short	(.L_5 - .L_4)
	.align		4
.L_4:
        /*001c*/ 	.word	index@(_Z5saxpyifPfS_)
        /*0020*/ 	.word	0x00000000
.L_5:


//--------------------- .nv.compat                --------------------------
	.section	.nv.compat,"",@"SHT_CUDA_COMPAT_INFO"
	.align	4
        /*0000*/ 	.byte	0x02, 0x09, 0x00, 0x00, 0x02, 0x02, 0x01, 0x00, 0x02, 0x05, 0x05, 0x00, 0x03, 0x07, 0x01, 0x01
        /*0010*/ 	.byte	0x02, 0x03, 0x00, 0x00, 0x02, 0x06, 0x01, 0x00, 0x04, 0x0b, 0x08, 0x00, 0x09, 0x00, 0x00, 0x00
        /*0020*/ 	.byte	0x00, 0x00, 0x00, 0x00


//--------------------- .nv.info._Z5saxpyifPfS_   --------------------------
	.section	.nv.info._Z5saxpyifPfS_,"",@"SHT_CUDA_INFO"
	.sectionflags	@""
	.align	4


	//----- nvinfo : EIATTR_CUDA_API_VERSION
	.align		4
        /*0000*/ 	.byte	0x04, 0x37
        /*0002*/ 	.short	(.L_7 - .L_6)
.L_6:
        /*0004*/ 	.word	0x00000082


	//----- nvinfo : EIATTR_KPARAM_INFO
	.align		4
.L_7:
        /*0008*/ 	.byte	0x04, 0x17
        /*000a*/ 	.short	(.L_9 - .L_8)
.L_8:
        /*000c*/ 	.word	0x00000000
        /*0010*/ 	.short	0x0003
        /*0012*/ 	.short	0x0010
        /*0014*/ 	.byte	0x00, 0xf5, 0x21, 0x00


	//----- nvinfo : EIATTR_KPARAM_INFO
	.align		4
.L_9:
        /*0018*/ 	.byte	0x04, 0x17
        /*001a*/ 	.short	(.L_11 - .L_10)
.L_10:
        /*001c*/ 	.word	0x00000000
        /*0020*/ 	.short	0x0002
        /*0022*/ 	.short	0x0008
        /*0024*/ 	.byte	0x00, 0xf5, 0x21, 0x00


	//----- nvinfo : EIATTR_KPARAM_INFO
	.align		4
.L_11:
        /*0028*/ 	.byte	0x04, 0x17
        /*002a*/ 	.short	(.L_13 - .L_12)
.L_12:
        /*002c*/ 	.word	0x00000000
        /*0030*/ 	.short	0x0001
        /*0032*/ 	.short	0x0004
        /*0034*/ 	.byte	0x00, 0xf0, 0x11, 0x00


	//----- nvinfo : EIATTR_KPARAM_INFO
	.align		4
.L_13:
        /*0038*/ 	.byte	0x04, 0x17
        /*003a*/ 	.short	(.L_15 - .L_14)
.L_14:
        /*003c*/ 	.word	0x00000000
        /*0040*/ 	.short	0x0000
        /*0042*/ 	.short	0x0000
        /*0044*/ 	.byte	0x00, 0xf0, 0x11, 0x00


	//----- nvinfo : EIATTR_SPARSE_MMA_MASK
	.align		4
.L_15:
        /*0048*/ 	.byte	0x03, 0x50
        /*004a*/ 	.short	0x0000


	//----- nvinfo : EIATTR_MAXREG_COUNT
	.align		4
        /*004c*/ 	.byte	0x03, 0x1b
        /*004e*/ 	.short	0x00ff


	//----- nvinfo : EIATTR_MERCURY_ISA_VERSION
	.align		4
        /*0050*/ 	.byte	0x03, 0x5f
        /*0052*/ 	.short	0x0101


	//----- nvinfo : EIATTR_VRC_CTA_INIT_COUNT
	.align		4
        /*0054*/ 	.byte	0x02, 0x4a
	.zero		1
	.zero		1


	//----- nvinfo : EIATTR_EXIT_INSTR_OFFSETS
	.align		4
        /*0058*/ 	.byte	0x04, 0x1c
        /*005a*/ 	.short	(.L_17 - .L_16)


	//   ....[0]....
.L_16:
        /*005c*/ 	.word	0x00000080


	//----- nvinfo : EIATTR_CBANK_PARAM_SIZE
	.align		4
.L_17:
        /*0060*/ 	.byte	0x03, 0x19
        /*0062*/ 	.short	0x0018


	//----- nvinfo : EIATTR_PARAM_CBANK
	.align		4
        /*0064*/ 	.byte	0x04, 0x0a
        /*0066*/ 	.short	(.L_19 - .L_18)
	.align		4
.L_18:
        /*0068*/ 	.word	index@(.nv.constant0._Z5saxpyifPfS_)
        /*006c*/ 	.short	0x0380
        /*006e*/ 	.short	0x0018


	//----- nvinfo : EIATTR_SW_WAR
	.align		4
.L_19:
        /*0070*/ 	.byte	0x04, 0x36
        /*0072*/ 	.short	(.L_21 - .L_20)
.L_20:
        /*0074*/ 	.word	0x00000008
.L_21:


//--------------------- .nv.callgraph             --------------------------
	.section	.nv.callgraph,"",@"SHT_CUDA_CALLGRAPH"
	.align	4
	.sectionentsize	8
	.align		4
        /*0000*/ 	.word	0x00000000
	.align		4
        /*0004*/ 	.word	0xffffffff
	.align		4
        /*0008*/ 	.word	0x00000000
	.align		4
        /*000c*/ 	.word	0xfffffffe
	.align		4
        /*0010*/ 	.word	0x00000000
	.align		4
        /*0014*/ 	.word	0xfffffffd
	.align		4
        /*0018*/ 	.word	0x00000000
	.align		4
        /*001c*/ 	.word	0xfffffffc


//--------------------- .text._Z5saxpyifPfS_      --------------------------
	.section	.text._Z5saxpyifPfS_,"ax",@progbits
	.align	128
        .global         _Z5saxpyifPfS_
        .type           _Z5saxpyifPfS_,@function
        .size           _Z5saxpyifPfS_,(.L_x_1 - _Z5saxpyifPfS_)
        .other          _Z5saxpyifPfS_,@"STO_CUDA_ENTRY STV_DEFAULT"
_Z5saxpyifPfS_:
.text._Z5saxpyifPfS_:
[----:B------:R-:W-:Y:S01]  /*0000*/  LDC R1, c[0x0][0x37c] ;  /* 0x0000df00ff017b82 */ /* 0x000fe20000000800 */
[----:B------:R-:W0:Y:S07]  /*0010*/  S2R R5, SR_TID.X ;  /* 0x0000000000057919 */ /* 0x000e2e0000002100 */
[----:B------:R-:W0:Y:S01]  /*0020*/  LDC.64 R6, c[0x0][0x380] ;  /* 0x0000e000ff067b82 */ /* 0x000e220000000a00 */
[----:B------:R-:W1:Y:S07]  /*0030*/  LDCU.64 UR4, c[0x0][0x358] ;  /* 0x00006b00ff0477ac */ /* 0x000e6e0008000a00 */
[----:B------:R-:W2:Y:S01]  /*0040*/  LDC.64 R2, c[0x0][0x390] ;  /* 0x0000e400ff027b82 */ /* 0x000ea20000000a00 */
[----:B0-----:R-:W-:-:S05]  /*0050*/  LEA R5, R6, R5, 0x5 ;  /* 0x0000000506057211 */ /* 0x001fca00078e28ff */
[----:B--2---:R-:W-:-:S05]  /*0060*/  IMAD.WIDE.U32 R2, R5, 0x4, R2 ;  /* 0x0000000405027825 */ /* 0x004fca00078e0002 */
[----:B-1----:R-:W-:Y:S01]  /*0070*/  STG.E desc[UR4][R2.64], R7 ;  /* 0x0000000702007986 */ /* 0x002fe2000c101904 */
[----:B------:R-:W-:Y:S05]  /*0080*/  EXIT ;  /* 0x000000000000794d */ /* 0x000fea0003800000 */
.L_x_0:
[----:B------:R-:W-:-:S00]  /*0090*/  BRA `(.L_x_0) ;  /* 0xfffffffc00fc7947 */ /* 0x000fc0000383ffff */
[----:B------:R-:W-:-:S00]  /*00a0*/  NOP ;  /* 0x0000000000007918 */ /* 0x000fc00000000000 */
        /* <DEDUP_REMOVED lines=13> */
.L_x_1:


//--------------------- .nv.shared.reserved.0     --------------------------
	.section	.nv.shared.reserved.0,"aw",@nobits
	.weak		__nv_reservedSMEM_offset_0_alias
	.size		__nv_reservedSMEM_offset_0_alias, 0, 64
	.other		__nv_reservedSMEM_offset_0_alias,@"STO_CUDA_RESERVED_SHARED STV_DEFAULT"
__nv_reservedSMEM_offset_0_alias:
	.zero		0
	.zero		64


//--------------------- .nv.constant0._Z5saxpyifPfS_ --------------------------
	.section	.nv.constant0._Z5saxpyifPfS_,"a",@progbits
	.sectionflags	@""
	.align	4
.nv.constant0._Z5saxpyifPfS_:
	.zero		920


//--------------------- SYMBOLS --------------------------

	.type		.nv.reservedSmem.offset0,@object
	.size		.nv.reservedSmem.offset0,0x4
